//
// Generated by NVIDIA NVVM Compiler
//
// Compiler Build ID: CL-36424714
// Cuda compilation tools, release 13.0, V13.0.88
// Based on NVVM 20.0.0
//

.version 9.0
.target sm_100
.address_size 64

	// .globl	_Z14addVectorsIntoPfS_S_i

.visible .entry _Z14addVectorsIntoPfS_S_i(
	.param .u64 .ptr .align 1 _Z14addVectorsIntoPfS_S_i_param_0,
	.param .u64 .ptr .align 1 _Z14addVectorsIntoPfS_S_i_param_1,
	.param .u64 .ptr .align 1 _Z14addVectorsIntoPfS_S_i_param_2,
	.param .u32 _Z14addVectorsIntoPfS_S_i_param_3
)
{
	.reg .pred 	%p<2>;
	.reg .b32 	%r<6>;
	.reg .b32 	%f<4>;
	.reg .b64 	%rd<11>;

	ld.param.u64 	%rd1, [_Z14addVectorsIntoPfS_S_i_param_0];
	ld.param.u64 	%rd2, [_Z14addVectorsIntoPfS_S_i_param_1];
	ld.param.u64 	%rd3, [_Z14addVectorsIntoPfS_S_i_param_2];
	ld.param.u32 	%r2, [_Z14addVectorsIntoPfS_S_i_param_3];
	mov.u32 	%r3, %ctaid.x;
	mov.u32 	%r4, %ntid.x;
	mov.u32 	%r5, %tid.x;
	mad.lo.s32 	%r1, %r3, %r4, %r5;
	setp.ge.s32 	%p1, %r1, %r2;
	@%p1 bra 	$L__BB0_2;
	cvta.to.global.u64 	%rd4, %rd2;
	cvta.to.global.u64 	%rd5, %rd3;
	cvta.to.global.u64 	%rd6, %rd1;
	mul.wide.s32 	%rd7, %r1, 4;
	add.s64 	%rd8, %rd4, %rd7;
	ld.global.f32 	%f1, [%rd8];
	add.s64 	%rd9, %rd5, %rd7;
	ld.global.f32 	%f2, [%rd9];
	add.f32 	%f3, %f1, %f2;
	add.s64 	%rd10, %rd6, %rd7;
	st.global.f32 	[%rd10], %f3;
$L__BB0_2:
	ret;

}


// ===== COMPILED SASS (sm_100) =====

	.target	sm_100

	.elftype	@"ET_EXEC"


//--------------------- .note.nv.tkinfo           --------------------------
	.section	.note.nv.tkinfo,"",@"SHT_NOTE"
	.sectionflags	@"SHF_NOTE_NV_TKINFO"
	.tkinfo
        /*0018*/ 	.word	0x00000002
        /*0030*/ 	.string	""
        /*0030*/ 	.string	"ptxas"
        /*0030*/ 	.string	"Cuda compilation tools, release 13.0, V13.0.88"
        /*0030*/ 	.string	"Build cuda_13.0.r13.0/compiler.36424714_0"
        /*0030*/ 	.string	"-arch sm_100 -m 64 "



//--------------------- .note.nv.cuinfo           --------------------------
	.section	.note.nv.cuinfo,"",@"SHT_NOTE"
	.sectionflags	@"SHF_NOTE_NV_CUINFO"
        /*0018*/ 	.short	0x0002
        /*001a*/ 	.short	0x0064
        /*001c*/ 	.short	0x0082
	.zero		2


//--------------------- .nv.info                  --------------------------
	.section	.nv.info,"",@"SHT_CUDA_INFO"
	.align	4


	//----- nvinfo : EIATTR_REGCOUNT
	.align		4
        /*0000*/ 	.byte	0x04, 0x2f
        /*0002*/ 	.short	(.L_1 - .L_0)
	.align		4
.L_0:
        /*0004*/ 	.word	index@(_Z14addVectorsIntoPfS_S_i)
        /*0008*/ 	.word	0x0000000c


	//----- nvinfo : EIATTR_FRAME_SIZE
	.align		4
.L_1:
        /*000c*/ 	.byte	0x04, 0x11
        /*000e*/ 	.short	(.L_3 - .L_2)
	.align		4
.L_2:
        /*0010*/ 	.word	index@(_Z14addVectorsIntoPfS_S_i)
        /*0014*/ 	.word	0x00000000


	//----- nvinfo : EIATTR_MIN_STACK_SIZE
	.align		4
.L_3:
        /*0018*/ 	.byte	0x04, 0x12
        /*001a*/ 	.short	(.L_5 - .L_4)
	.align		4
.L_4:
        /*001c*/ 	.word	index@(_Z14addVectorsIntoPfS_S_i)
        /*0020*/ 	.word	0x00000000
.L_5:


//--------------------- .nv.compat                --------------------------
	.section	.nv.compat,"",@"SHT_CUDA_COMPAT_INFO"
	.align	4
        /*0000*/ 	.byte	0x02, 0x09, 0x00, 0x00, 0x02, 0x02, 0x01, 0x00, 0x02, 0x05, 0x05, 0x00, 0x03, 0x07, 0x01, 0x01
        /*0010*/ 	.byte	0x02, 0x03, 0x00, 0x00, 0x02, 0x06, 0x01, 0x00, 0x04, 0x0b, 0x08, 0x00, 0x09, 0x00, 0x00, 0x00
        /*0020*/ 	.byte	0x00, 0x00, 0x00, 0x00


//--------------------- .nv.info._Z14addVectorsIntoPfS_S_i --------------------------
	.section	.nv.info._Z14addVectorsIntoPfS_S_i,"",@"SHT_CUDA_INFO"
	.sectionflags	@""
	.align	4


	//----- nvinfo : EIATTR_CUDA_API_VERSION
	.align		4
        /*0000*/ 	.byte	0x04, 0x37
        /*0002*/ 	.short	(.L_7 - .L_6)
.L_6:
        /*0004*/ 	.word	0x00000082


	//----- nvinfo : EIATTR_KPARAM_INFO
	.align		4
.L_7:
        /*0008*/ 	.byte	0x04, 0x17
        /*000a*/ 	.short	(.L_9 - .L_8)
.L_8:
        /*000c*/ 	.word	0x00000000
        /*0010*/ 	.short	0x0003
        /*0012*/ 	.short	0x0018
        /*0014*/ 	.byte	0x00, 0xf0, 0x11, 0x00


	//----- nvinfo : EIATTR_KPARAM_INFO
	.align		4
.L_9:
        /*0018*/ 	.byte	0x04, 0x17
        /*001a*/ 	.short	(.L_11 - .L_10)
.L_10:
        /*001c*/ 	.word	0x00000000
        /*0020*/ 	.short	0x0002
        /*0022*/ 	.short	0x0010
        /*0024*/ 	.byte	0x00, 0xf5, 0x21, 0x00


	//----- nvinfo : EIATTR_KPARAM_INFO
	.align		4
.L_11:
        /*0028*/ 	.byte	0x04, 0x17
        /*002a*/ 	.short	(.L_13 - .L_12)
.L_12:
        /*002c*/ 	.word	0x00000000
        /*0030*/ 	.short	0x0001
        /*0032*/ 	.short	0x0008
        /*0034*/ 	.byte	0x00, 0xf5, 0x21, 0x00


	//----- nvinfo : EIATTR_KPARAM_INFO
	.align		4
.L_13:
        /*0038*/ 	.byte	0x04, 0x17
        /*003a*/ 	.short	(.L_15 - .L_14)
.L_14:
        /*003c*/ 	.word	0x00000000
        /*0040*/ 	.short	0x0000
        /*0042*/ 	.short	0x0000
        /*0044*/ 	.byte	0x00, 0xf5, 0x21, 0x00


	//----- nvinfo : EIATTR_SPARSE_MMA_MASK
	.align		4
.L_15:
        /*0048*/ 	.byte	0x03, 0x50
        /*004a*/ 	.short	0x0000


	//----- nvinfo : EIATTR_MAXREG_COUNT
	.align		4
        /*004c*/ 	.byte	0x03, 0x1b
        /*004e*/ 	.short	0x00ff


	//----- nvinfo : EIATTR_MERCURY_ISA_VERSION
	.align		4
        /*0050*/ 	.byte	0x03, 0x5f
        /*0052*/ 	.short	0x0101


	//----- nvinfo : EIATTR_VRC_CTA_INIT_COUNT
	.align		4
        /*0054*/ 	.byte	0x02, 0x4a
	.zero		1
	.zero		1


	//----- nvinfo : EIATTR_EXIT_INSTR_OFFSETS
	.align		4
        /*0058*/ 	.byte	0x04, 0x1c
        /*005a*/ 	.short	(.L_17 - .L_16)


	//   ....[0]....
.L_16:
        /*005c*/ 	.word	0x00000070


	//   ....[1]....
        /*0060*/ 	.word	0x00000130


	//----- nvinfo : EIATTR_CBANK_PARAM_SIZE
	.align		4
.L_17:
        /*0064*/ 	.byte	0x03, 0x19
        /*0066*/ 	.short	0x001c


	//----- nvinfo : EIATTR_PARAM_CBANK
	.align		4
        /*0068*/ 	.byte	0x04, 0x0a
        /*006a*/ 	.short	(.L_19 - .L_18)
	.align		4
.L_18:
        /*006c*/ 	.word	index@(.nv.constant0._Z14addVectorsIntoPfS_S_i)
        /*0070*/ 	.short	0x0380
        /*0072*/ 	.short	0x001c


	//----- nvinfo : EIATTR_SW_WAR
	.align		4
.L_19:
        /*0074*/ 	.byte	0x04, 0x36
        /*0076*/ 	.short	(.L_21 - .L_20)
.L_20:
        /*0078*/ 	.word	0x00000008
.L_21:


//--------------------- .nv.callgraph             --------------------------
	.section	.nv.callgraph,"",@"SHT_CUDA_CALLGRAPH"
	.align	4
	.sectionentsize	8
	.align		4
        /*0000*/ 	.word	0x00000000
	.align		4
        /*0004*/ 	.word	0xffffffff
	.align		4
        /*0008*/ 	.word	0x00000000
	.align		4
        /*000c*/ 	.word	0xfffffffe
	.align		4
        /*0010*/ 	.word	0x00000000
	.align		4
        /*0014*/ 	.word	0xfffffffd
	.align		4
        /*0018*/ 	.word	0x00000000
	.align		4
        /*001c*/ 	.word	0xfffffffc


//--------------------- .text._Z14addVectorsIntoPfS_S_i --------------------------
	.section	.text._Z14addVectorsIntoPfS_S_i,"ax",@progbits
	.align	128
        .global         _Z14addVectorsIntoPfS_S_i
        .type           _Z14addVectorsIntoPfS_S_i,@function
        .size           _Z14addVectorsIntoPfS_S_i,(.L_x_1 - _Z14addVectorsIntoPfS_S_i)
        .other          _Z14addVectorsIntoPfS_S_i,@"STO_CUDA_ENTRY STV_DEFAULT"
_Z14addVectorsIntoPfS_S_i:
.text._Z14addVectorsIntoPfS_S_i:
[----:B------:R-:W-:Y:S01]  /*0000*/  LDC R1, c[0x0][0x37c] ;  /* 0x0000df00ff017b82 */ /* 0x000fe20000000800 */
[----:B------:R-:W0:Y:S07]  /*0010*/  S2R R0, SR_TID.X ;  /* 0x0000000000007919 */ /* 0x000e2e0000002100 */
[----:B------:R-:W0:Y:S01]  /*0020*/  S2UR UR4, SR_CTAID.X ;  /* 0x00000000000479c3 */ /* 0x000e220000002500 */
[----:B------:R-:W1:Y:S07]  /*0030*/  LDCU UR5, c[0x0][0x398] ;  /* 0x00007300ff0577ac */ /* 0x000e6e0008000800 */
[----:B------:R-:W0:Y:S02]  /*0040*/  LDC R9, c[0x0][0x360] ;  /* 0x0000d800ff097b82 */ /* 0x000e240000000800 */
[----:B0-----:R-:W-:-:S05]  /*0050*/  IMAD R9, R9, UR4, R0 ;  /* 0x0000000409097c24 */ /* 0x001fca000f8e0200 */
[----:B-1----:R-:W-:-:S13]  /*0060*/  ISETP.GE.AND P0, PT, R9, UR5, PT ;  /* 0x0000000509007c0c */ /* 0x002fda000bf06270 */
[----:B------:R-:W-:Y:S05]  /*0070*/  @P0 EXIT ;  /* 0x000000000000094d */ /* 0x000fea0003800000 */
[----:B------:R-:W0:Y:S01]  /*0080*/  LDC.64 R2, c[0x0][0x388] ;  /* 0x0000e200ff027b82 */ /* 0x000e220000000a00 */
[----:B------:R-:W1:Y:S07]  /*0090*/  LDCU.64 UR4, c[0x0][0x358] ;  /* 0x00006b00ff0477ac */ /* 0x000e6e0008000a00 */
[----:B------:R-:W2:Y:S08]  /*00a0*/  LDC.64 R4, c[0x0][0x390] ;  /* 0x0000e400ff047b82 */ /* 0x000eb00000000a00 */
[----:B------:R-:W3:Y:S01]  /*00b0*/  LDC.64 R6, c[0x0][0x380] ;  /* 0x0000e000ff067b82 */ /* 0x000ee20000000a00 */
[----:B0-----:R-:W-:-:S06]  /*00c0*/  IMAD.WIDE R2, R9, 0x4, R2 ;  /* 0x0000000409027825 */ /* 0x001fcc00078e0202 */
[----:B-1----:R-:W4:Y:S01]  /*00d0*/  LDG.E R2, desc[UR4][R2.64] ;  /* 0x0000000402027981 */ /* 0x002f22000c1e1900 */
[----:B--2---:R-:W-:-:S06]  /*00e0*/  IMAD.WIDE R4, R9, 0x4, R4 ;  /* 0x0000000409047825 */ /* 0x004fcc00078e0204 */
[----:B------:R-:W4:Y:S01]  /*00f0*/  LDG.E R5, desc[UR4][R4.64] ;  /* 0x0000000404057981 */ /* 0x000f22000c1e1900 */
[----:B---3--:R-:W-:-:S04]  /*0100*/  IMAD.WIDE R6, R9, 0x4, R6 ;  /* 0x0000000409067825 */ /* 0x008fc800078e0206 */
[----:B----4-:R-:W-:-:S05]  /*0110*/  FADD R9, R2, R5 ;  /* 0x0000000502097221 */ /* 0x010fca0000000000 */
[----:B------:R-:W-:Y:S01]  /*0120*/  STG.E desc[UR4][R6.64], R9 ;  /* 0x0000000906007986 */ /* 0x000fe2000c101904 */
[----:B------:R-:W-:Y:S05]  /*0130*/  EXIT ;  /* 0x000000000000794d */ /* 0x000fea0003800000 */
.L_x_0:
[----:B------:R-:W-:-:S00]  /*0140*/  BRA `(.L_x_0) ;  /* 0xfffffffc00fc7947 */ /* 0x000fc0000383ffff */
[----:B------:R-:W-:-:S00]  /*0150*/  NOP ;  /* 0x0000000000007918 */ /* 0x000fc00000000000 */
        /* <DEDUP_REMOVED lines=10> */
.L_x_1:


//--------------------- .nv.shared.reserved.0     --------------------------
	.section	.nv.shared.reserved.0,"aw",@nobits
	.weak		__nv_reservedSMEM_offset_0_alias
	.size		__nv_reservedSMEM_offset_0_alias, 0, 64
	.other		__nv_reservedSMEM_offset_0_alias,@"STO_CUDA_RESERVED_SHARED STV_DEFAULT"
__nv_reservedSMEM_offset_0_alias:
	.zero		0
	.zero		64


//--------------------- .nv.constant0._Z14addVectorsIntoPfS_S_i --------------------------
	.section	.nv.constant0._Z14addVectorsIntoPfS_S_i,"a",@progbits
	.sectionflags	@""
	.align	4
.nv.constant0._Z14addVectorsIntoPfS_S_i:
	.zero		924


//--------------------- SYMBOLS --------------------------

	.type		.nv.reservedSmem.offset0,@object
	.size		.nv.reservedSmem.offset0,0x4
